	.headerflags	@"EF_CUDA_TEXMODE_UNIFIED EF_CUDA_64BIT_ADDRESS EF_CUDA_ACCELERATORS EF_CUDA_SM90 EF_CUDA_VIRTUAL_SM(EF_CUDA_SM90)"
	.elftype	@"ET_EXEC"


//--------------------- .nv.info                  --------------------------
	.section	.nv.info,"",@"SHT_CUDA_INFO"
	.align	4


	//----- nvinfo : EIATTR_REGCOUNT
	.align		4
        /*0000*/ 	.byte	0x04, 0x2f
        /*0002*/ 	.short	(.L_3 - .L_2)
	.align		4
.L_2:
        /*0004*/ 	.word	index@(triton_poi_fused__native_batch_norm_legit_no_training_convolution_gelu_10)
        /*0008*/ 	.word	0x0000001c


	//----- nvinfo : EIATTR_MIN_STACK_SIZE
	.align		4
.L_3:
        /*000c*/ 	.byte	0x04, 0x12
        /*000e*/ 	.short	(.L_5 - .L_4)
	.align		4
.L_4:
        /*0010*/ 	.word	index@(triton_poi_fused__native_batch_norm_legit_no_training_convolution_gelu_10)
        /*0014*/ 	.word	0x00000000


	//----- nvinfo : EIATTR_FRAME_SIZE
	.align		4
.L_5:
        /*0018*/ 	.byte	0x04, 0x11
        /*001a*/ 	.short	(.L_7 - .L_6)
	.align		4
.L_6:
        /*001c*/ 	.word	index@(triton_poi_fused__native_batch_norm_legit_no_training_convolution_gelu_10)
        /*0020*/ 	.word	0x00000000


	//----- nvinfo : EIATTR_MIN_STACK_SIZE
	.align		4
.L_7:
        /*0024*/ 	.byte	0x04, 0x12
        /*0026*/ 	.short	(.L_9 - .L_8)
	.align		4
.L_8:
        /*0028*/ 	.word	index@(triton_poi_fused__native_batch_norm_legit_no_training_convolution_gelu_10)
        /*002c*/ 	.word	0x00000000
.L_9:


//--------------------- .nv.info.triton_poi_fused__native_batch_norm_legit_no_training_convolution_gelu_10 --------------------------
	.section	.nv.info.triton_poi_fused__native_batch_norm_legit_no_training_convolution_gelu_10,"",@"SHT_CUDA_INFO"
	.sectionflags	@""
	.align	4


	//----- nvinfo : EIATTR_CUDA_API_VERSION
	.align		4
        /*0000*/ 	.byte	0x04, 0x37
        /*0002*/ 	.short	(.L_11 - .L_10)
.L_10:
        /*0004*/ 	.word	0x0000007c


	//----- nvinfo : EIATTR_KPARAM_INFO
	.align		4
.L_11:
        /*0008*/ 	.byte	0x04, 0x17
        /*000a*/ 	.short	(.L_13 - .L_12)
.L_12:
        /*000c*/ 	.word	0x00000000
        /*0010*/ 	.short	0x0007
        /*0012*/ 	.short	0x0038
        /*0014*/ 	.byte	0x00, 0xf0, 0x11, 0x00


	//----- nvinfo : EIATTR_KPARAM_INFO
	.align		4
.L_13:
        /*0018*/ 	.byte	0x04, 0x17
        /*001a*/ 	.short	(.L_15 - .L_14)
.L_14:
        /*001c*/ 	.word	0x00000000
        /*0020*/ 	.short	0x0006
        /*0022*/ 	.short	0x0030
        /*0024*/ 	.byte	0x00, 0xf4, 0x21, 0x00


	//----- nvinfo : EIATTR_KPARAM_INFO
	.align		4
.L_15:
        /*0028*/ 	.byte	0x04, 0x17
        /*002a*/ 	.short	(.L_17 - .L_16)
.L_16:
        /*002c*/ 	.word	0x00000000
        /*0030*/ 	.short	0x0005
        /*0032*/ 	.short	0x0028
        /*0034*/ 	.byte	0x00, 0xf4, 0x21, 0x00


	//----- nvinfo : EIATTR_KPARAM_INFO
	.align		4
.L_17:
        /*0038*/ 	.byte	0x04, 0x17
        /*003a*/ 	.short	(.L_19 - .L_18)
.L_18:
        /*003c*/ 	.word	0x00000000
        /*0040*/ 	.short	0x0004
        /*0042*/ 	.short	0x0020
        /*0044*/ 	.byte	0x00, 0xf4, 0x21, 0x00


	//----- nvinfo : EIATTR_KPARAM_INFO
	.align		4
.L_19:
        /*0048*/ 	.byte	0x04, 0x17
        /*004a*/ 	.short	(.L_21 - .L_20)
.L_20:
        /*004c*/ 	.word	0x00000000
        /*0050*/ 	.short	0x0003
        /*0052*/ 	.short	0x0018
        /*0054*/ 	.byte	0x00, 0xf4, 0x21, 0x00


	//----- nvinfo : EIATTR_KPARAM_INFO
	.align		4
.L_21:
        /*0058*/ 	.byte	0x04, 0x17
        /*005a*/ 	.short	(.L_23 - .L_22)
.L_22:
        /*005c*/ 	.word	0x00000000
        /*0060*/ 	.short	0x0002
        /*0062*/ 	.short	0x0010
        /*0064*/ 	.byte	0x00, 0xf4, 0x21, 0x00


	//----- nvinfo : EIATTR_KPARAM_INFO
	.align		4
.L_23:
        /*0068*/ 	.byte	0x04, 0x17
        /*006a*/ 	.short	(.L_25 - .L_24)
.L_24:
        /*006c*/ 	.word	0x00000000
        /*0070*/ 	.short	0x0001
        /*0072*/ 	.short	0x0008
        /*0074*/ 	.byte	0x00, 0xf4, 0x21, 0x00


	//----- nvinfo : EIATTR_KPARAM_INFO
	.align		4
.L_25:
        /*0078*/ 	.byte	0x04, 0x17
        /*007a*/ 	.short	(.L_27 - .L_26)
.L_26:
        /*007c*/ 	.word	0x00000000
        /*0080*/ 	.short	0x0000
        /*0082*/ 	.short	0x0000
        /*0084*/ 	.byte	0x00, 0xf4, 0x21, 0x00


	//----- nvinfo : EIATTR_SPARSE_MMA_MASK
	.align		4
.L_27:
        /*0088*/ 	.byte	0x03, 0x50
        /*008a*/ 	.short	0x0000


	//----- nvinfo : EIATTR_MAXREG_COUNT
	.align		4
        /*008c*/ 	.byte	0x03, 0x1b
        /*008e*/ 	.short	0x00ff


	//----- nvinfo : EIATTR_EXIT_INSTR_OFFSETS
	.align		4
        /*0090*/ 	.byte	0x04, 0x1c
        /*0092*/ 	.short	(.L_29 - .L_28)


	//   ....[0]....
.L_28:
        /*0094*/ 	.word	0x00000810


	//----- nvinfo : EIATTR_REQNTID
	.align		4
.L_29:
        /*0098*/ 	.byte	0x04, 0x10
        /*009a*/ 	.short	(.L_31 - .L_30)
.L_30:
        /*009c*/ 	.word	0x00000100
        /*00a0*/ 	.word	0x00000001
        /*00a4*/ 	.word	0x00000001


	//----- nvinfo : EIATTR_CBANK_PARAM_SIZE
	.align		4
.L_31:
        /*00a8*/ 	.byte	0x03, 0x19
        /*00aa*/ 	.short	0x003c


	//----- nvinfo : EIATTR_PARAM_CBANK
	.align		4
        /*00ac*/ 	.byte	0x04, 0x0a
        /*00ae*/ 	.short	(.L_33 - .L_32)
	.align		4
.L_32:
        /*00b0*/ 	.word	index@(.nv.constant0.triton_poi_fused__native_batch_norm_legit_no_training_convolution_gelu_10)
        /*00b4*/ 	.short	0x0210
        /*00b6*/ 	.short	0x003c


	//----- nvinfo : EIATTR_SW_WAR
	.align		4
.L_33:
        /*00b8*/ 	.byte	0x04, 0x36
        /*00ba*/ 	.short	(.L_35 - .L_34)
.L_34:
        /*00bc*/ 	.word	0x00000008
.L_35:


//--------------------- .nv.callgraph             --------------------------
	.section	.nv.callgraph,"",@"SHT_CUDA_CALLGRAPH"
	.align	4
	.sectionentsize	8
	.align		4
        /*0000*/ 	.word	0x00000000
	.align		4
        /*0004*/ 	.word	0xffffffff
	.align		4
        /*0008*/ 	.word	0x00000000
	.align		4
        /*000c*/ 	.word	0xfffffffe
	.align		4
        /*0010*/ 	.word	0x00000000
	.align		4
        /*0014*/ 	.word	0xfffffffd
	.align		4
        /*0018*/ 	.word	0x00000000
	.align		4
        /*001c*/ 	.word	0xfffffffc


//--------------------- .nv.constant4             --------------------------
	.section	.nv.constant4,"a",@progbits
	.align	8
	.align		8
.nv.constant4:
        /*0000*/ 	.dword	_$_str
	.align		8
        /*0008*/ 	.dword	_$_str_$_2


//--------------------- .text.triton_poi_fused__native_batch_norm_legit_no_training_convolution_gelu_10 --------------------------
	.section	.text.triton_poi_fused__native_batch_norm_legit_no_training_convolution_gelu_10,"ax",@progbits
	.align	128
        .global         triton_poi_fused__native_batch_norm_legit_no_training_convolution_gelu_10
        .type           triton_poi_fused__native_batch_norm_legit_no_training_convolution_gelu_10,@function
        .size           triton_poi_fused__native_batch_norm_legit_no_training_convolution_gelu_10,(.L_x_1 - triton_poi_fused__native_batch_norm_legit_no_training_convolution_gelu_10)
        .other          triton_poi_fused__native_batch_norm_legit_no_training_convolution_gelu_10,@"STO_CUDA_ENTRY STV_DEFAULT"
triton_poi_fused__native_batch_norm_legit_no_training_convolution_gelu_10:
.text.triton_poi_fused__native_batch_norm_legit_no_training_convolution_gelu_10:
[----:B------:R-:W-:Y:S01]  /*0000*/  LDC R1, c[0x0][0x28] ;  /* 0x00000a00ff017b82 */ /* 0x000fe20000000800 */
[----:B------:R-:W1:Y:S07]  /*0010*/  S2R R0, SR_TID.X ;  /* 0x0000000000007919 */ /* 0x000e6e0000002100 */
[----:B------:R-:W2:Y:S01]  /*0020*/  LDC.64 R14, c[0x0][0x218] ;  /* 0x00008600ff0e7b82 */ /* 0x000ea20000000a00 */
[----:B------:R-:W-:Y:S01]  /*0030*/  ULDC.64 UR4, c[0x0][0x208] ;  /* 0x0000820000047ab9 */ /* 0x000fe20000000a00 */
[----:B------:R-:W3:Y:S06]  /*0040*/  S2R R5, SR_CTAID.X ;  /* 0x0000000000057919 */ /* 0x000eec0000002500 */
[----:B------:R-:W4:Y:S08]  /*0050*/  LDC.64 R2, c[0x0][0x210] ;  /* 0x00008400ff027b82 */ /* 0x000f300000000a00 */
[----:B------:R-:W5:Y:S08]  /*0060*/  LDC.64 R6, c[0x0][0x220] ;  /* 0x00008800ff067b82 */ /* 0x000f700000000a00 */
[----:B------:R-:W5:Y:S08]  /*0070*/  LDC.64 R10, c[0x0][0x238] ;  /* 0x00008e00ff0a7b82 */ /* 0x000f700000000a00 */
[----:B------:R-:W5:Y:S01]  /*0080*/  LDC.64 R18, c[0x0][0x230] ;  /* 0x00008c00ff127b82 */ /* 0x000f620000000a00 */
[----:B-1----:R-:W-:Y:S01]  /*0090*/  SHF.L.U32 R0, R0, 0x1, RZ ;  /* 0x0000000100007819 */ /* 0x002fe200000006ff */
[----:B------:R-:W-:Y:S01]  /*00a0*/  HFMA2.MMA R20, -RZ, RZ, 0.470947265625, -12.46875 ;  /* 0x3789ca3cff147435 */ /* 0x000fe200000001ff */
[----:B---3--:R-:W-:Y:S01]  /*00b0*/  SHF.R.S32.HI R4, RZ, 0x16, R5 ;  /* 0x00000016ff047819 */ /* 0x008fe20000011405 */
[----:B------:R-:W-:Y:S01]  /*00c0*/  HFMA2.MMA R23, -RZ, RZ, -0.74462890625, 604.5 ;  /* 0xb9f560b9ff177435 */ /* 0x000fe200000001ff */
[----:B------:R-:W-:Y:S01]  /*00d0*/  LOP3.LUT R0, R0, 0x1fe, RZ, 0xc0, !PT ;  /* 0x000001fe00007812 */ /* 0x000fe200078ec0ff */
[----:B------:R-:W-:Y:S01]  /*00e0*/  HFMA2.MMA R22, -RZ, RZ, 0.958984375, -6.1690807342529296875e-05 ;  /* 0x3bac840bff167435 */ /* 0x000fe200000001ff */
[----:B------:R-:W-:Y:S01]  /*00f0*/  MOV R21, 0x3789ca3c ;  /* 0x3789ca3c00157802 */ /* 0x000fe20000000f00 */
[----:B------:R-:W-:Y:S01]  /*0100*/  ULDC.64 UR6, c[0x0][0x240] ;  /* 0x0000900000067ab9 */ /* 0x000fe20000000a00 */
[----:B------:R-:W-:-:S02]  /*0110*/  LEA R0, R5, R0, 0x9 ;  /* 0x0000000005007211 */ /* 0x000fc400078e48ff */
[----:B------:R-:W-:-:S03]  /*0120*/  SGXT R5, R4, 0x1 ;  /* 0x000000010405781a */ /* 0x000fc60000000200 */
[----:B----4-:R-:W-:Y:S01]  /*0130*/  IMAD.WIDE R2, R0, 0x4, R2 ;  /* 0x0000000400027825 */ /* 0x010fe200078e0202 */
[----:B------:R-:W-:-:S04]  /*0140*/  LEA.HI R5, R5, R0, RZ, 0x7 ;  /* 0x0000000005057211 */ /* 0x000fc800078f38ff */
[----:B------:R-:W-:Y:S01]  /*0150*/  LOP3.LUT R5, R5, 0xffffff80, RZ, 0xc0, !PT ;  /* 0xffffff8005057812 */ /* 0x000fe200078ec0ff */
[----:B------:R-:W3:Y:S03]  /*0160*/  LDG.E.64 R12, desc[UR4][R2.64] ;  /* 0x00000004020c7981 */ /* 0x000ee6000c1e1b00 */
[----:B------:R-:W-:Y:S02]  /*0170*/  IADD3 R8, R0, -R5, RZ ;  /* 0x8000000500087210 */ /* 0x000fe40007ffe0ff */
[----:B------:R-:W1:Y:S03]  /*0180*/  LDC.64 R4, c[0x0][0x228] ;  /* 0x00008a00ff047b82 */ /* 0x000e660000000a00 */
[----:B--2---:R-:W-:-:S06]  /*0190*/  IMAD.WIDE R14, R8, 0x4, R14 ;  /* 0x00000004080e7825 */ /* 0x004fcc00078e020e */
[----:B------:R-:W3:Y:S01]  /*01a0*/  LDG.E.EL.64 R14, desc[UR4][R14.64] ;  /* 0x000000040e0e7981 */ /* 0x000ee2000c2e1b00 */
[----:B-1----:R-:W-:-:S06]  /*01b0*/  IMAD.WIDE R4, R8, 0x4, R4 ;  /* 0x0000000408047825 */ /* 0x002fcc00078e0204 */
[----:B------:R-:W2:Y:S01]  /*01c0*/  LDG.E.EL.64 R4, desc[UR4][R4.64] ;  /* 0x0000000404047981 */ /* 0x000ea2000c2e1b00 */
[----:B-----5:R-:W-:-:S06]  /*01d0*/  IMAD.WIDE R6, R8, 0x4, R6 ;  /* 0x0000000408067825 */ /* 0x020fcc00078e0206 */
[----:B------:R-:W4:Y:S01]  /*01e0*/  LDG.E.EL.64 R6, desc[UR4][R6.64] ;  /* 0x0000000406067981 */ /* 0x000f22000c2e1b00 */
[----:B0-----:R-:W-:-:S04]  /*01f0*/  IMAD.WIDE R10, R8, 0x4, R10 ;  /* 0x00000004080a7825 */ /* 0x001fc800078e020a */
[----:B------:R-:W-:Y:S02]  /*0200*/  IMAD.WIDE R18, R8, 0x4, R18 ;  /* 0x0000000408127825 */ /* 0x000fe400078e0212 */
[----:B------:R-:W5:Y:S04]  /*0210*/  LDG.E.EL.64 R10, desc[UR4][R10.64] ;  /* 0x000000040a0a7981 */ /* 0x000f68000c2e1b00 */
[----:B------:R0:W5:Y:S01]  /*0220*/  LDG.E.EL.64 R8, desc[UR4][R18.64] ;  /* 0x0000000412087981 */ /* 0x000162000c2e1b00 */
[----:B------:R-:W-:Y:S02]  /*0230*/  MOV R25, 0x3bac840b ;  /* 0x3bac840b00197802 */ /* 0x000fe40000000f00 */
[----:B0-----:R-:W-:Y:S01]  /*0240*/  MOV R18, 0xb9f560b9 ;  /* 0xb9f560b900127802 */ /* 0x001fe20000000f00 */
[----:B---3--:R-:W-:Y:S01]  /*0250*/  FADD R12, R12, R14 ;  /* 0x0000000e0c0c7221 */ /* 0x008fe20000000000 */
[----:B------:R-:W-:-:S03]  /*0260*/  FADD R13, R13, R15 ;  /* 0x0000000f0d0d7221 */ /* 0x000fc60000000000 */
[----:B------:R-:W-:Y:S01]  /*0270*/  FMUL R14, R12, 0.70710676908493041992 ;  /* 0x3f3504f30c0e7820 */ /* 0x000fe20000400000 */
[----:B------:R-:W-:-:S03]  /*0280*/  FMUL R15, R13, 0.70710676908493041992 ;  /* 0x3f3504f30d0f7820 */ /* 0x000fc60000400000 */
[----:B------:R-:W-:Y:S01]  /*0290*/  FADD.FTZ R17, |R14|, -RZ ;  /* 0x800000ff0e117221 */ /* 0x000fe20000010200 */
[----:B------:R-:W-:-:S04]  /*02a0*/  FADD.FTZ R16, |R15|, -RZ ;  /* 0x800000ff0f107221 */ /* 0x000fc80000010200 */
[----:B------:R-:W-:Y:S02]  /*02b0*/  FSETP.GE.AND P0, PT, R17, 1.0029599666595458984, PT ;  /* 0x3f8060fe1100780b */ /* 0x000fe40003f06000 */
[----:B------:R-:W-:-:S11]  /*02c0*/  FSETP.GE.AND P1, PT, R16, 1.0029599666595458984, PT ;  /* 0x3f8060fe1000780b */ /* 0x000fd60003f26000 */
[----:B------:R-:W-:Y:S01]  /*02d0*/  @!P0 MOV R20, 0x38b1e96a ;  /* 0x38b1e96a00148802 */ /* 0x000fe20000000f00 */
[----:B------:R-:W-:Y:S01]  /*02e0*/  @!P0 FMUL R17, R14, R14 ;  /* 0x0000000e0e118220 */ /* 0x000fe20000400000 */
[----:B------:R-:W-:Y:S01]  /*02f0*/  @!P0 MOV R18, 0xba574d20 ;  /* 0xba574d2000128802 */ /* 0x000fe20000000f00 */
[----:B------:R-:W-:Y:S01]  /*0300*/  @!P1 FMUL R16, R15, R15 ;  /* 0x0000000f0f109220 */ /* 0x000fe20000400000 */
[----:B------:R-:W-:Y:S02]  /*0310*/  @!P1 MOV R21, 0x38b1e96a ;  /* 0x38b1e96a00159802 */ /* 0x000fe40000000f00 */
[----:B------:R-:W-:Y:S01]  /*0320*/  @!P1 MOV R23, 0xba574d20 ;  /* 0xba574d2000179802 */ /* 0x000fe20000000f00 */
[----:B------:R-:W-:Y:S01]  /*0330*/  FFMA.FTZ R19, R17, R20, R18 ;  /* 0x0000001411137223 */ /* 0x000fe20000010012 */
[----:B------:R-:W-:Y:S01]  /*0340*/  @!P0 MOV R22, 0x3baad5ea ;  /* 0x3baad5ea00168802 */ /* 0x000fe20000000f00 */
[----:B------:R-:W-:Y:S01]  /*0350*/  @!P1 IMAD.MOV.U32 R25, RZ, RZ, 0x3baad5ea ;  /* 0x3baad5eaff199424 */ /* 0x000fe200078e00ff */
[----:B------:R-:W-:Y:S01]  /*0360*/  HFMA2.MMA R18, -RZ, RZ, -1.26171875, -2.110004425048828125e-05 ;  /* 0xbd0c8162ff127435 */ /* 0x000fe200000001ff */
[----:B------:R-:W-:-:S02]  /*0370*/  FFMA.FTZ R20, R16, R21, R23 ;  /* 0x0000001510147223 */ /* 0x000fc40000010017 */
[-C--:B------:R-:W-:Y:S02]  /*0380*/  FFMA.FTZ R19, R19, R17.reuse, R22 ;  /* 0x0000001113137223 */ /* 0x080fe40000010016 */
[----:B------:R-:W-:Y:S01]  /*0390*/  FFMA.FTZ R22, R20, R16, R25 ;  /* 0x0000001014167223 */ /* 0x000fe20000010019 */
[----:B------:R-:W-:Y:S01]  /*03a0*/  HFMA2.MMA R20, -RZ, RZ, 1.52734375, -41152 ;  /* 0x3e1cf906ff147435 */ /* 0x000fe200000001ff */
[----:B------:R-:W-:Y:S01]  /*03b0*/  @!P0 MOV R18, 0xbcdc1be7 ;  /* 0xbcdc1be700128802 */ /* 0x000fe20000000f00 */
[----:B--2---:R-:W-:Y:S01]  /*03c0*/  FADD R4, R4, 9.9999997473787516356e-06 ;  /* 0x3727c5ac04047421 */ /* 0x004fe20000000000 */
[----:B------:R-:W-:Y:S01]  /*03d0*/  MOV R21, 0xbd0c8162 ;  /* 0xbd0c816200157802 */ /* 0x000fe20000000f00 */
[----:B------:R-:W-:Y:S02]  /*03e0*/  FADD R5, R5, 9.9999997473787516356e-06 ;  /* 0x3727c5ac05057421 */ /* 0x000fe40000000000 */
[----:B------:R-:W-:Y:S01]  /*03f0*/  @!P0 MOV R20, 0x3de718af ;  /* 0x3de718af00148802 */ /* 0x000fe20000000f00 */
[----:B------:R-:W-:Y:S01]  /*0400*/  FFMA.FTZ R19, R19, R17, R18 ;  /* 0x0000001113137223 */ /* 0x000fe20000010012 */
[----:B------:R-:W-:Y:S01]  /*0410*/  HFMA2.MMA R18, -RZ, RZ, 1.853515625, -0.00091457366943359375 ;  /* 0x3f6a937eff127435 */ /* 0x000fe200000001ff */
[----:B------:R-:W-:-:S02]  /*0420*/  @!P1 MOV R21, 0xbcdc1be7 ;  /* 0xbcdc1be700159802 */ /* 0x000fc40000000f00 */
[----:B------:R-:W-:Y:S01]  /*0430*/  FFMA.FTZ R19, R19, R17, R20 ;  /* 0x0000001113137223 */ /* 0x000fe20000010014 */
[----:B------:R-:W-:Y:S01]  /*0440*/  HFMA2.MMA R20, -RZ, RZ, 1.78125, -136.25 ;  /* 0x3f20d842ff147435 */ /* 0x000fe200000001ff */
[----:B------:R-:W-:Y:S01]  /*0450*/  MOV R23, 0x3e1cf906 ;  /* 0x3e1cf90600177802 */ /* 0x000fe20000000f00 */
[----:B------:R-:W-:Y:S02]  /*0460*/  @!P1 IMAD.MOV.U32 R23, RZ, RZ, 0x3de718af ;  /* 0x3de718afff179424 */ /* 0x000fe400078e00ff */
[-C--:B------:R-:W-:Y:S01]  /*0470*/  FFMA.FTZ R22, R22, R16.reuse, R21 ;  /* 0x0000001016167223 */ /* 0x080fe20000010015 */
[----:B------:R-:W-:Y:S01]  /*0480*/  @!P0 MOV R18, 0xbec093ac ;  /* 0xbec093ac00128802 */ /* 0x000fe20000000f00 */
[----:B------:R-:W0:Y:S01]  /*0490*/  MUFU.SQRT R4, R4 ;  /* 0x0000000400047308 */ /* 0x000e220000002000 */
[----:B------:R-:W-:Y:S01]  /*04a0*/  @!P0 MOV R20, 0x3e0375d3 ;  /* 0x3e0375d300148802 */ /* 0x000fe20000000f00 */
[----:B------:R-:W-:Y:S01]  /*04b0*/  FFMA.FTZ R22, R22, R16, R23 ;  /* 0x0000001016167223 */ /* 0x000fe20000010017 */
[----:B------:R-:W-:-:S05]  /*04c0*/  HFMA2.MMA R23, -RZ, RZ, 1.78125, -136.25 ;  /* 0x3f20d842ff177435 */ /* 0x000fca00000001ff */
[----:B------:R-:W1:Y:S01]  /*04d0*/  MUFU.SQRT R5, R5 ;  /* 0x0000000500057308 */ /* 0x000e620000002000 */
[-C--:B------:R-:W-:Y:S01]  /*04e0*/  FFMA.FTZ R19, R19, R17.reuse, R18 ;  /* 0x0000001113137223 */ /* 0x080fe20000010012 */
[----:B------:R-:W-:Y:S02]  /*04f0*/  MOV R21, 0x3f6a937e ;  /* 0x3f6a937e00157802 */ /* 0x000fe40000000f00 */
[----:B------:R-:W-:Y:S02]  /*0500*/  @!P1 MOV R21, 0xbec093ac ;  /* 0xbec093ac00159802 */ /* 0x000fe40000000f00 */
[----:B------:R-:W-:Y:S01]  /*0510*/  FSEL R18, -R17, R14, P0 ;  /* 0x0000000e11127208 */ /* 0x000fe20000000100 */
[----:B------:R-:W-:Y:S01]  /*0520*/  FFMA.FTZ R17, R19, R17, R20 ;  /* 0x0000001113117223 */ /* 0x000fe20000010014 */
[----:B------:R-:W-:Y:S01]  /*0530*/  @!P1 MOV R23, 0x3e0375d3 ;  /* 0x3e0375d300179802 */ /* 0x000fe20000000f00 */
[----:B------:R-:W-:Y:S02]  /*0540*/  FFMA.FTZ R22, R22, R16, R21 ;  /* 0x0000001016167223 */ /* 0x000fe40000010015 */
[----:B------:R-:W-:Y:S01]  /*0550*/  FFMA.FTZ R17, R17, R18, R18 ;  /* 0x0000001211117223 */ /* 0x000fe20000010012 */
[----:B------:R-:W-:Y:S01]  /*0560*/  FSEL R19, -R16, R15, P1 ;  /* 0x0000000f10137208 */ /* 0x000fe20000800100 */
[----:B------:R-:W-:Y:S01]  /*0570*/  FFMA.FTZ R16, R22, R16, R23 ;  /* 0x0000001016107223 */ /* 0x000fe20000010017 */
[----:B0-----:R-:W-:-:S02]  /*0580*/  FSETP.GT.AND P2, PT, R4, 8.50705917302346158658e+37, PT ;  /* 0x7e8000000400780b */ /* 0x001fc40003f44000 */
[C---:B-1----:R-:W-:Y:S01]  /*0590*/  FSETP.GT.AND P3, PT, R5.reuse, 8.50705917302346158658e+37, PT ;  /* 0x7e8000000500780b */ /* 0x042fe20003f64000 */
[----:B------:R-:W0:Y:S01]  /*05a0*/  @P0 MUFU.EX2 R18, R17 ;  /* 0x0000001100120308 */ /* 0x000e220000000800 */
[----:B------:R-:W-:Y:S01]  /*05b0*/  FSETP.GEU.AND P4, PT, R4, 1.175494350822287508e-38, PT ;  /* 0x008000000400780b */ /* 0x000fe20003f8e000 */
[----:B------:R-:W-:Y:S01]  /*05c0*/  FFMA.FTZ R16, R16, R19, R19 ;  /* 0x0000001310107223 */ /* 0x000fe20000010013 */
[----:B------:R-:W-:-:S05]  /*05d0*/  FSETP.GEU.AND P5, PT, R5, 1.175494350822287508e-38, PT ;  /* 0x008000000500780b */ /* 0x000fca0003fae000 */
[----:B------:R-:W1:Y:S02]  /*05e0*/  @P1 MUFU.EX2 R20, R16 ;  /* 0x0000001000141308 */ /* 0x000e640000000800 */
[----:B------:R-:W-:Y:S02]  /*05f0*/  @P2 FMUL R4, R4, 0.25 ;  /* 0x3e80000004042820 */ /* 0x000fe40000400000 */
[----:B------:R-:W-:Y:S02]  /*0600*/  @P3 FMUL R5, R5, 0.25 ;  /* 0x3e80000005053820 */ /* 0x000fe40000400000 */
[----:B------:R-:W-:Y:S01]  /*0610*/  @!P4 FMUL R4, R4, 16777216 ;  /* 0x4b8000000404c820 */ /* 0x000fe20000400000 */
[----:B0-----:R-:W-:Y:S01]  /*0620*/  @P0 FADD R19, -R18, 1 ;  /* 0x3f80000012130421 */ /* 0x001fe20000000100 */
[----:B------:R-:W-:Y:S01]  /*0630*/  @!P5 FMUL R5, R5, 16777216 ;  /* 0x4b8000000505d820 */ /* 0x000fe20000400000 */
[----:B------:R-:W-:-:S03]  /*0640*/  HFMA2.MMA R18, -RZ, RZ, 1.625, 0 ;  /* 0x3e800000ff127435 */ /* 0x000fc600000001ff */
[----:B------:R-:W0:Y:S01]  /*0650*/  MUFU.RCP R4, R4 ;  /* 0x0000000400047308 */ /* 0x000e220000001000 */
[----:B-1----:R-:W-:-:S07]  /*0660*/  @P1 FADD R20, -R20, 1 ;  /* 0x3f80000014141421 */ /* 0x002fce0000000100 */
[----:B------:R-:W1:Y:S01]  /*0670*/  MUFU.RCP R5, R5 ;  /* 0x0000000500057308 */ /* 0x000e620000001000 */
[C---:B------:R-:W-:Y:S02]  /*0680*/  FSEL R21, R18.reuse, 1, P2 ;  /* 0x3f80000012157808 */ /* 0x040fe40001000000 */
[----:B------:R-:W-:Y:S02]  /*0690*/  @P0 LOP3.LUT R17, R19, 0x80000000, R14, 0xf8, !PT ;  /* 0x8000000013110812 */ /* 0x000fe400078ef80e */
[----:B------:R-:W-:Y:S02]  /*06a0*/  @P1 LOP3.LUT R16, R20, 0x80000000, R15, 0xf8, !PT ;  /* 0x8000000014101812 */ /* 0x000fe400078ef80f */
[----:B------:R-:W-:Y:S01]  /*06b0*/  FSEL R18, R18, 1, P3 ;  /* 0x3f80000012127808 */ /* 0x000fe20001800000 */
[----:B------:R-:W-:Y:S01]  /*06c0*/  FMUL R14, R12, 0.5 ;  /* 0x3f0000000c0e7820 */ /* 0x000fe20000400000 */
[----:B----4-:R-:W-:Y:S01]  /*06d0*/  LOP3.LUT R15, R7, 0x80000000, RZ, 0x3c, !PT ;  /* 0x80000000070f7812 */ /* 0x010fe200078e3cff */
[----:B------:R-:W-:Y:S01]  /*06e0*/  FADD R7, R16, 1 ;  /* 0x3f80000010077421 */ /* 0x000fe20000000000 */
[----:B------:R-:W-:Y:S01]  /*06f0*/  LOP3.LUT R19, R6, 0x80000000, RZ, 0x3c, !PT ;  /* 0x8000000006137812 */ /* 0x000fe200078e3cff */
[----:B------:R-:W-:Y:S01]  /*0700*/  FMUL R6, R13, 0.5 ;  /* 0x3f0000000d067820 */ /* 0x000fe20000400000 */
[----:B------:R-:W-:Y:S01]  /*0710*/  FADD R17, R17, 1 ;  /* 0x3f80000011117421 */ /* 0x000fe20000000000 */
[----:B------:R-:W-:Y:S01]  /*0720*/  @!P4 FMUL R21, R21, 16777216 ;  /* 0x4b8000001515c820 */ /* 0x000fe20000400000 */
[----:B------:R-:W-:Y:S01]  /*0730*/  @!P5 FMUL R18, R18, 16777216 ;  /* 0x4b8000001212d820 */ /* 0x000fe20000400000 */
[----:B------:R-:W-:Y:S01]  /*0740*/  FFMA R6, R6, R7, R15 ;  /* 0x0000000706067223 */ /* 0x000fe2000000000f */
[----:B------:R-:W-:Y:S01]  /*0750*/  FFMA R14, R14, R17, R19 ;  /* 0x000000110e0e7223 */ /* 0x000fe20000000013 */
[----:B0-----:R-:W-:Y:S01]  /*0760*/  FMUL R21, R4, R21 ;  /* 0x0000001504157220 */ /* 0x001fe20000400000 */
[----:B-1----:R-:W-:Y:S01]  /*0770*/  FMUL R5, R5, R18 ;  /* 0x0000001205057220 */ /* 0x002fe20000400000 */
[----:B------:R-:W-:-:S02]  /*0780*/  SHF.R.S32.HI R7, RZ, 0x1f, R0 ;  /* 0x0000001fff077819 */ /* 0x000fc40000011400 */
[----:B------:R-:W-:Y:S01]  /*0790*/  LEA R4, P0, R0, UR6, 0x2 ;  /* 0x0000000600047c11 */ /* 0x000fe2000f8010ff */
[----:B------:R-:W-:Y:S01]  /*07a0*/  FMUL R21, R14, R21 ;  /* 0x000000150e157220 */ /* 0x000fe20000400000 */
[----:B------:R-:W-:Y:S02]  /*07b0*/  FMUL R6, R6, R5 ;  /* 0x0000000506067220 */ /* 0x000fe40000400000 */
[----:B------:R-:W-:Y:S01]  /*07c0*/  LEA.HI.X R5, R0, UR7, R7, 0x2, P0 ;  /* 0x0000000700057c11 */ /* 0x000fe200080f1407 */
[----:B-----5:R-:W-:Y:S01]  /*07d0*/  FFMA R8, R8, R21, R10 ;  /* 0x0000001508087223 */ /* 0x020fe2000000000a */
[----:B------:R-:W-:Y:S01]  /*07e0*/  FFMA R9, R9, R6, R11 ;  /* 0x0000000609097223 */ /* 0x000fe2000000000b */
[----:B------:R-:W-:Y:S04]  /*07f0*/  STG.E.64 desc[UR4][R2.64], R12 ;  /* 0x0000000c02007986 */ /* 0x000fe8000c101b04 */
[----:B------:R-:W-:Y:S01]  /*0800*/  STG.E.64 desc[UR4][R4.64], R8 ;  /* 0x0000000804007986 */ /* 0x000fe2000c101b04 */
[----:B------:R-:W-:Y:S05]  /*0810*/  EXIT ;  /* 0x000000000000794d */ /* 0x000fea0003800000 */
.L_x_0:
[----:B------:R-:W-:-:S00]  /*0820*/  BRA `(.L_x_0) ;  /* 0xfffffffc00fc7947 */ /* 0x000fc0000383ffff */
[----:B------:R-:W-:-:S00]  /*0830*/  NOP ;  /* 0x0000000000007918 */ /* 0x000fc00000000000 */
        /* <DEDUP_REMOVED lines=12> */
.L_x_1:


//--------------------- .nv.global.init           --------------------------
	.section	.nv.global.init,"aw",@progbits
.nv.global.init:
	.type		_$_str,@object
	.size		_$_str,(_$_str_$_2 - _$_str)
_$_str:
        /*0000*/ 	.byte	0x5f, 0x5f, 0x43, 0x55, 0x44, 0x41, 0x5f, 0x46, 0x54, 0x5a, 0x00
	.type		_$_str_$_2,@object
	.size		_$_str_$_2,(.L_1 - _$_str_$_2)
_$_str_$_2:
        /*000b*/ 	.byte	0x5f, 0x5f, 0x43, 0x55, 0x44, 0x41, 0x5f, 0x50, 0x52, 0x45, 0x43, 0x5f, 0x53, 0x51, 0x52, 0x54
        /*001b*/ 	.byte	0x00
.L_1:


//--------------------- .nv.constant0.triton_poi_fused__native_batch_norm_legit_no_training_convolution_gelu_10 --------------------------
	.section	.nv.constant0.triton_poi_fused__native_batch_norm_legit_no_training_convolution_gelu_10,"a",@progbits
	.sectionflags	@""
	.align	4
.nv.constant0.triton_poi_fused__native_batch_norm_legit_no_training_convolution_gelu_10:
	.zero		588
